	.headerflags	@"EF_CUDA_TEXMODE_UNIFIED EF_CUDA_64BIT_ADDRESS EF_CUDA_ACCELERATORS EF_CUDA_SM90 EF_CUDA_VIRTUAL_SM(EF_CUDA_SM90)"
	.elftype	@"ET_EXEC"


//--------------------- .nv.info                  --------------------------
	.section	.nv.info,"",@"SHT_CUDA_INFO"
	.align	4


	//----- nvinfo : EIATTR_REGCOUNT
	.align		4
        /*0000*/ 	.byte	0x04, 0x2f
        /*0002*/ 	.short	(.L_1 - .L_0)
	.align		4
.L_0:
        /*0004*/ 	.word	index@(triton_poi_fused_mul_2)
        /*0008*/ 	.word	0x0000000c


	//----- nvinfo : EIATTR_MIN_STACK_SIZE
	.align		4
.L_1:
        /*000c*/ 	.byte	0x04, 0x12
        /*000e*/ 	.short	(.L_3 - .L_2)
	.align		4
.L_2:
        /*0010*/ 	.word	index@(triton_poi_fused_mul_2)
        /*0014*/ 	.word	0x00000000


	//----- nvinfo : EIATTR_FRAME_SIZE
	.align		4
.L_3:
        /*0018*/ 	.byte	0x04, 0x11
        /*001a*/ 	.short	(.L_5 - .L_4)
	.align		4
.L_4:
        /*001c*/ 	.word	index@(triton_poi_fused_mul_2)
        /*0020*/ 	.word	0x00000000


	//----- nvinfo : EIATTR_MIN_STACK_SIZE
	.align		4
.L_5:
        /*0024*/ 	.byte	0x04, 0x12
        /*0026*/ 	.short	(.L_7 - .L_6)
	.align		4
.L_6:
        /*0028*/ 	.word	index@(triton_poi_fused_mul_2)
        /*002c*/ 	.word	0x00000000
.L_7:


//--------------------- .nv.info.triton_poi_fused_mul_2 --------------------------
	.section	.nv.info.triton_poi_fused_mul_2,"",@"SHT_CUDA_INFO"
	.sectionflags	@""
	.align	4


	//----- nvinfo : EIATTR_CUDA_API_VERSION
	.align		4
        /*0000*/ 	.byte	0x04, 0x37
        /*0002*/ 	.short	(.L_9 - .L_8)
.L_8:
        /*0004*/ 	.word	0x0000007c


	//----- nvinfo : EIATTR_KPARAM_INFO
	.align		4
.L_9:
        /*0008*/ 	.byte	0x04, 0x17
        /*000a*/ 	.short	(.L_11 - .L_10)
.L_10:
        /*000c*/ 	.word	0x00000000
        /*0010*/ 	.short	0x0002
        /*0012*/ 	.short	0x0010
        /*0014*/ 	.byte	0x00, 0xf0, 0x11, 0x00


	//----- nvinfo : EIATTR_KPARAM_INFO
	.align		4
.L_11:
        /*0018*/ 	.byte	0x04, 0x17
        /*001a*/ 	.short	(.L_13 - .L_12)
.L_12:
        /*001c*/ 	.word	0x00000000
        /*0020*/ 	.short	0x0001
        /*0022*/ 	.short	0x0008
        /*0024*/ 	.byte	0x00, 0xf4, 0x21, 0x00


	//----- nvinfo : EIATTR_KPARAM_INFO
	.align		4
.L_13:
        /*0028*/ 	.byte	0x04, 0x17
        /*002a*/ 	.short	(.L_15 - .L_14)
.L_14:
        /*002c*/ 	.word	0x00000000
        /*0030*/ 	.short	0x0000
        /*0032*/ 	.short	0x0000
        /*0034*/ 	.byte	0x00, 0xf4, 0x21, 0x00


	//----- nvinfo : EIATTR_SPARSE_MMA_MASK
	.align		4
.L_15:
        /*0038*/ 	.byte	0x03, 0x50
        /*003a*/ 	.short	0x0000


	//----- nvinfo : EIATTR_MAXREG_COUNT
	.align		4
        /*003c*/ 	.byte	0x03, 0x1b
        /*003e*/ 	.short	0x00ff


	//----- nvinfo : EIATTR_EXIT_INSTR_OFFSETS
	.align		4
        /*0040*/ 	.byte	0x04, 0x1c
        /*0042*/ 	.short	(.L_17 - .L_16)


	//   ....[0]....
.L_16:
        /*0044*/ 	.word	0x00000170


	//   ....[1]....
        /*0048*/ 	.word	0x00000190


	//----- nvinfo : EIATTR_REQNTID
	.align		4
.L_17:
        /*004c*/ 	.byte	0x04, 0x10
        /*004e*/ 	.short	(.L_19 - .L_18)
.L_18:
        /*0050*/ 	.word	0x00000020
        /*0054*/ 	.word	0x00000001
        /*0058*/ 	.word	0x00000001


	//----- nvinfo : EIATTR_CBANK_PARAM_SIZE
	.align		4
.L_19:
        /*005c*/ 	.byte	0x03, 0x19
        /*005e*/ 	.short	0x0014


	//----- nvinfo : EIATTR_PARAM_CBANK
	.align		4
        /*0060*/ 	.byte	0x04, 0x0a
        /*0062*/ 	.short	(.L_21 - .L_20)
	.align		4
.L_20:
        /*0064*/ 	.word	index@(.nv.constant0.triton_poi_fused_mul_2)
        /*0068*/ 	.short	0x0210
        /*006a*/ 	.short	0x0014


	//----- nvinfo : EIATTR_SW_WAR
	.align		4
.L_21:
        /*006c*/ 	.byte	0x04, 0x36
        /*006e*/ 	.short	(.L_23 - .L_22)
.L_22:
        /*0070*/ 	.word	0x00000008
.L_23:


//--------------------- .nv.callgraph             --------------------------
	.section	.nv.callgraph,"",@"SHT_CUDA_CALLGRAPH"
	.align	4
	.sectionentsize	8
	.align		4
        /*0000*/ 	.word	0x00000000
	.align		4
        /*0004*/ 	.word	0xffffffff
	.align		4
        /*0008*/ 	.word	0x00000000
	.align		4
        /*000c*/ 	.word	0xfffffffe
	.align		4
        /*0010*/ 	.word	0x00000000
	.align		4
        /*0014*/ 	.word	0xfffffffd
	.align		4
        /*0018*/ 	.word	0x00000000
	.align		4
        /*001c*/ 	.word	0xfffffffc


//--------------------- .text.triton_poi_fused_mul_2 --------------------------
	.section	.text.triton_poi_fused_mul_2,"ax",@progbits
	.align	128
        .global         triton_poi_fused_mul_2
        .type           triton_poi_fused_mul_2,@function
        .size           triton_poi_fused_mul_2,(.L_x_1 - triton_poi_fused_mul_2)
        .other          triton_poi_fused_mul_2,@"STO_CUDA_ENTRY STV_DEFAULT"
triton_poi_fused_mul_2:
.text.triton_poi_fused_mul_2:
[----:B------:R-:W0:Y:S02]  /*0000*/  LDC R1, c[0x0][0x28] ;  /* 0x00000a00ff017b82 */ /* 0x000e240000000800 */
[----:B------:R-:W1:Y:S01]  /*0010*/  S2R R0, SR_TID.X ;  /* 0x0000000000007919 */ /* 0x000e620000002100 */
[----:B------:R-:W2:Y:S01]  /*0020*/  LDC.64 R2, c[0x0][0x210] ;  /* 0x00008400ff027b82 */ /* 0x000ea20000000a00 */
[----:B------:R-:W-:Y:S01]  /*0030*/  ULDC.64 UR4, c[0x0][0x208] ;  /* 0x0000820000047ab9 */ /* 0x000fe20000000a00 */
[----:B------:R-:W3:Y:S06]  /*0040*/  S2R R7, SR_CTAID.X ;  /* 0x0000000000077919 */ /* 0x000eec0000002500 */
[----:B------:R-:W4:Y:S01]  /*0050*/  LDC.64 R4, c[0x0][0x218] ;  /* 0x00008600ff047b82 */ /* 0x000f220000000a00 */
[----:B-1----:R-:W-:Y:S01]  /*0060*/  IMAD.SHL.U32 R0, R0, 0x2, RZ ;  /* 0x0000000200007824 */ /* 0x002fe200078e00ff */
[----:B---3--:R-:W-:-:S04]  /*0070*/  SHF.R.S32.HI R6, RZ, 0x19, R7 ;  /* 0x00000019ff067819 */ /* 0x008fc80000011407 */
[----:B------:R-:W-:-:S05]  /*0080*/  LOP3.LUT R0, R0, 0x3e, RZ, 0xc0, !PT ;  /* 0x0000003e00007812 */ /* 0x000fca00078ec0ff */
[----:B------:R-:W-:Y:S01]  /*0090*/  IMAD R7, R7, 0x40, R0 ;  /* 0x0000004007077824 */ /* 0x000fe200078e0200 */
[----:B------:R-:W-:-:S03]  /*00a0*/  SGXT R0, R6, 0x1 ;  /* 0x000000010600781a */ /* 0x000fc60000000200 */
[C---:B--2---:R-:W-:Y:S01]  /*00b0*/  IMAD.WIDE R2, R7.reuse, 0x4, R2 ;  /* 0x0000000407027825 */ /* 0x044fe200078e0202 */
[----:B------:R-:W-:Y:S02]  /*00c0*/  LEA.HI R0, R0, R7, RZ, 0x2 ;  /* 0x0000000700007211 */ /* 0x000fe400078f10ff */
[----:B------:R-:W-:Y:S02]  /*00d0*/  ISETP.GE.AND P0, PT, R7, 0x40, PT ;  /* 0x000000400700780c */ /* 0x000fe40003f06270 */
[----:B------:R-:W-:-:S05]  /*00e0*/  LOP3.LUT R0, R0, 0xfffffffc, RZ, 0xc0, !PT ;  /* 0xfffffffc00007812 */ /* 0x000fca00078ec0ff */
[----:B------:R-:W-:Y:S01]  /*00f0*/  IMAD.IADD R9, R7, 0x1, -R0 ;  /* 0x0000000107097824 */ /* 0x000fe200078e0a00 */
[----:B------:R-:W-:-:S03]  /*0100*/  CS2R R6, SRZ ;  /* 0x0000000000067805 */ /* 0x000fc6000001ff00 */
[----:B----4-:R-:W-:Y:S01]  /*0110*/  IMAD.WIDE R4, R9, 0x4, R4 ;  /* 0x0000000409047825 */ /* 0x010fe200078e0204 */
[----:B------:R-:W-:Y:S02]  /*0120*/  CS2R R8, SRZ ;  /* 0x0000000000087805 */ /* 0x000fe4000001ff00 */
[----:B------:R-:W2:Y:S04]  /*0130*/  @!P0 LDG.E.64 R6, desc[UR4][R2.64] ;  /* 0x0000000402068981 */ /* 0x000ea8000c1e1b00 */
[----:B------:R-:W2:Y:S02]  /*0140*/  @!P0 LDG.E.EL.64 R8, desc[UR4][R4.64] ;  /* 0x0000000404088981 */ /* 0x000ea4000c2e1b00 */
[----:B--2---:R-:W-:Y:S01]  /*0150*/  FADD R6, R8, R6 ;  /* 0x0000000608067221 */ /* 0x004fe20000000000 */
[----:B------:R-:W-:Y:S01]  /*0160*/  FADD R7, R9, R7 ;  /* 0x0000000709077221 */ /* 0x000fe20000000000 */
[----:B------:R-:W-:Y:S06]  /*0170*/  @P0 EXIT ;  /* 0x000000000000094d */ /* 0x000fec0003800000 */
[----:B------:R-:W-:Y:S01]  /*0180*/  STG.E.64 desc[UR4][R2.64], R6 ;  /* 0x0000000602007986 */ /* 0x000fe2000c101b04 */
[----:B------:R-:W-:Y:S05]  /*0190*/  EXIT ;  /* 0x000000000000794d */ /* 0x000fea0003800000 */
.L_x_0:
[----:B------:R-:W-:-:S00]  /*01a0*/  BRA `(.L_x_0) ;  /* 0xfffffffc00fc7947 */ /* 0x000fc0000383ffff */
[----:B------:R-:W-:-:S00]  /*01b0*/  NOP ;  /* 0x0000000000007918 */ /* 0x000fc00000000000 */
        /* <DEDUP_REMOVED lines=12> */
.L_x_1:


//--------------------- .nv.constant0.triton_poi_fused_mul_2 --------------------------
	.section	.nv.constant0.triton_poi_fused_mul_2,"a",@progbits
	.sectionflags	@""
	.align	4
.nv.constant0.triton_poi_fused_mul_2:
	.zero		548
